	.headerflags	@"EF_CUDA_TEXMODE_UNIFIED EF_CUDA_64BIT_ADDRESS EF_CUDA_ACCELERATORS EF_CUDA_SM90 EF_CUDA_VIRTUAL_SM(EF_CUDA_SM90)"
	.elftype	@"ET_EXEC"


//--------------------- .nv.info                  --------------------------
	.section	.nv.info,"",@"SHT_CUDA_INFO"
	.align	4


	//----- nvinfo : EIATTR_REGCOUNT
	.align		4
        /*0000*/ 	.byte	0x04, 0x2f
        /*0002*/ 	.short	(.L_3 - .L_2)
	.align		4
.L_2:
        /*0004*/ 	.word	index@(triton_poi_fused__native_batch_norm_legit_no_training_cat_relu_14)
        /*0008*/ 	.word	0x00000017


	//----- nvinfo : EIATTR_MIN_STACK_SIZE
	.align		4
.L_3:
        /*000c*/ 	.byte	0x04, 0x12
        /*000e*/ 	.short	(.L_5 - .L_4)
	.align		4
.L_4:
        /*0010*/ 	.word	index@(triton_poi_fused__native_batch_norm_legit_no_training_cat_relu_14)
        /*0014*/ 	.word	0x00000000


	//----- nvinfo : EIATTR_FRAME_SIZE
	.align		4
.L_5:
        /*0018*/ 	.byte	0x04, 0x11
        /*001a*/ 	.short	(.L_7 - .L_6)
	.align		4
.L_6:
        /*001c*/ 	.word	index@(triton_poi_fused__native_batch_norm_legit_no_training_cat_relu_14)
        /*0020*/ 	.word	0x00000000


	//----- nvinfo : EIATTR_MIN_STACK_SIZE
	.align		4
.L_7:
        /*0024*/ 	.byte	0x04, 0x12
        /*0026*/ 	.short	(.L_9 - .L_8)
	.align		4
.L_8:
        /*0028*/ 	.word	index@(triton_poi_fused__native_batch_norm_legit_no_training_cat_relu_14)
        /*002c*/ 	.word	0x00000000
.L_9:


//--------------------- .nv.info.triton_poi_fused__native_batch_norm_legit_no_training_cat_relu_14 --------------------------
	.section	.nv.info.triton_poi_fused__native_batch_norm_legit_no_training_cat_relu_14,"",@"SHT_CUDA_INFO"
	.sectionflags	@""
	.align	4


	//----- nvinfo : EIATTR_CUDA_API_VERSION
	.align		4
        /*0000*/ 	.byte	0x04, 0x37
        /*0002*/ 	.short	(.L_11 - .L_10)
.L_10:
        /*0004*/ 	.word	0x0000007c


	//----- nvinfo : EIATTR_KPARAM_INFO
	.align		4
.L_11:
        /*0008*/ 	.byte	0x04, 0x17
        /*000a*/ 	.short	(.L_13 - .L_12)
.L_12:
        /*000c*/ 	.word	0x00000000
        /*0010*/ 	.short	0x0008
        /*0012*/ 	.short	0x0040
        /*0014*/ 	.byte	0x00, 0xf0, 0x11, 0x00


	//----- nvinfo : EIATTR_KPARAM_INFO
	.align		4
.L_13:
        /*0018*/ 	.byte	0x04, 0x17
        /*001a*/ 	.short	(.L_15 - .L_14)
.L_14:
        /*001c*/ 	.word	0x00000000
        /*0020*/ 	.short	0x0007
        /*0022*/ 	.short	0x0038
        /*0024*/ 	.byte	0x00, 0xf4, 0x21, 0x00


	//----- nvinfo : EIATTR_KPARAM_INFO
	.align		4
.L_15:
        /*0028*/ 	.byte	0x04, 0x17
        /*002a*/ 	.short	(.L_17 - .L_16)
.L_16:
        /*002c*/ 	.word	0x00000000
        /*0030*/ 	.short	0x0006
        /*0032*/ 	.short	0x0030
        /*0034*/ 	.byte	0x00, 0xf4, 0x21, 0x00


	//----- nvinfo : EIATTR_KPARAM_INFO
	.align		4
.L_17:
        /*0038*/ 	.byte	0x04, 0x17
        /*003a*/ 	.short	(.L_19 - .L_18)
.L_18:
        /*003c*/ 	.word	0x00000000
        /*0040*/ 	.short	0x0005
        /*0042*/ 	.short	0x0028
        /*0044*/ 	.byte	0x00, 0xf4, 0x21, 0x00


	//----- nvinfo : EIATTR_KPARAM_INFO
	.align		4
.L_19:
        /*0048*/ 	.byte	0x04, 0x17
        /*004a*/ 	.short	(.L_21 - .L_20)
.L_20:
        /*004c*/ 	.word	0x00000000
        /*0050*/ 	.short	0x0004
        /*0052*/ 	.short	0x0020
        /*0054*/ 	.byte	0x00, 0xf4, 0x21, 0x00


	//----- nvinfo : EIATTR_KPARAM_INFO
	.align		4
.L_21:
        /*0058*/ 	.byte	0x04, 0x17
        /*005a*/ 	.short	(.L_23 - .L_22)
.L_22:
        /*005c*/ 	.word	0x00000000
        /*0060*/ 	.short	0x0003
        /*0062*/ 	.short	0x0018
        /*0064*/ 	.byte	0x00, 0xf4, 0x21, 0x00


	//----- nvinfo : EIATTR_KPARAM_INFO
	.align		4
.L_23:
        /*0068*/ 	.byte	0x04, 0x17
        /*006a*/ 	.short	(.L_25 - .L_24)
.L_24:
        /*006c*/ 	.word	0x00000000
        /*0070*/ 	.short	0x0002
        /*0072*/ 	.short	0x0010
        /*0074*/ 	.byte	0x00, 0xf4, 0x21, 0x00


	//----- nvinfo : EIATTR_KPARAM_INFO
	.align		4
.L_25:
        /*0078*/ 	.byte	0x04, 0x17
        /*007a*/ 	.short	(.L_27 - .L_26)
.L_26:
        /*007c*/ 	.word	0x00000000
        /*0080*/ 	.short	0x0001
        /*0082*/ 	.short	0x0008
        /*0084*/ 	.byte	0x00, 0xf4, 0x21, 0x00


	//----- nvinfo : EIATTR_KPARAM_INFO
	.align		4
.L_27:
        /*0088*/ 	.byte	0x04, 0x17
        /*008a*/ 	.short	(.L_29 - .L_28)
.L_28:
        /*008c*/ 	.word	0x00000000
        /*0090*/ 	.short	0x0000
        /*0092*/ 	.short	0x0000
        /*0094*/ 	.byte	0x00, 0xf4, 0x21, 0x00


	//----- nvinfo : EIATTR_SPARSE_MMA_MASK
	.align		4
.L_29:
        /*0098*/ 	.byte	0x03, 0x50
        /*009a*/ 	.short	0x0000


	//----- nvinfo : EIATTR_MAXREG_COUNT
	.align		4
        /*009c*/ 	.byte	0x03, 0x1b
        /*009e*/ 	.short	0x00ff


	//----- nvinfo : EIATTR_EXIT_INSTR_OFFSETS
	.align		4
        /*00a0*/ 	.byte	0x04, 0x1c
        /*00a2*/ 	.short	(.L_31 - .L_30)


	//   ....[0]....
.L_30:
        /*00a4*/ 	.word	0x000004d0


	//   ....[1]....
        /*00a8*/ 	.word	0x000004f0


	//----- nvinfo : EIATTR_REQNTID
	.align		4
.L_31:
        /*00ac*/ 	.byte	0x04, 0x10
        /*00ae*/ 	.short	(.L_33 - .L_32)
.L_32:
        /*00b0*/ 	.word	0x00000080
        /*00b4*/ 	.word	0x00000001
        /*00b8*/ 	.word	0x00000001


	//----- nvinfo : EIATTR_CBANK_PARAM_SIZE
	.align		4
.L_33:
        /*00bc*/ 	.byte	0x03, 0x19
        /*00be*/ 	.short	0x0044


	//----- nvinfo : EIATTR_PARAM_CBANK
	.align		4
        /*00c0*/ 	.byte	0x04, 0x0a
        /*00c2*/ 	.short	(.L_35 - .L_34)
	.align		4
.L_34:
        /*00c4*/ 	.word	index@(.nv.constant0.triton_poi_fused__native_batch_norm_legit_no_training_cat_relu_14)
        /*00c8*/ 	.short	0x0210
        /*00ca*/ 	.short	0x0044


	//----- nvinfo : EIATTR_SW_WAR
	.align		4
.L_35:
        /*00cc*/ 	.byte	0x04, 0x36
        /*00ce*/ 	.short	(.L_37 - .L_36)
.L_36:
        /*00d0*/ 	.word	0x00000008
.L_37:


//--------------------- .nv.callgraph             --------------------------
	.section	.nv.callgraph,"",@"SHT_CUDA_CALLGRAPH"
	.align	4
	.sectionentsize	8
	.align		4
        /*0000*/ 	.word	0x00000000
	.align		4
        /*0004*/ 	.word	0xffffffff
	.align		4
        /*0008*/ 	.word	0x00000000
	.align		4
        /*000c*/ 	.word	0xfffffffe
	.align		4
        /*0010*/ 	.word	0x00000000
	.align		4
        /*0014*/ 	.word	0xfffffffd
	.align		4
        /*0018*/ 	.word	0x00000000
	.align		4
        /*001c*/ 	.word	0xfffffffc


//--------------------- .nv.constant4             --------------------------
	.section	.nv.constant4,"a",@progbits
	.align	8
	.align		8
.nv.constant4:
        /*0000*/ 	.dword	_$_str
	.align		8
        /*0008*/ 	.dword	_$_str_$_2


//--------------------- .text.triton_poi_fused__native_batch_norm_legit_no_training_cat_relu_14 --------------------------
	.section	.text.triton_poi_fused__native_batch_norm_legit_no_training_cat_relu_14,"ax",@progbits
	.align	128
        .global         triton_poi_fused__native_batch_norm_legit_no_training_cat_relu_14
        .type           triton_poi_fused__native_batch_norm_legit_no_training_cat_relu_14,@function
        .size           triton_poi_fused__native_batch_norm_legit_no_training_cat_relu_14,(.L_x_1 - triton_poi_fused__native_batch_norm_legit_no_training_cat_relu_14)
        .other          triton_poi_fused__native_batch_norm_legit_no_training_cat_relu_14,@"STO_CUDA_ENTRY STV_DEFAULT"
triton_poi_fused__native_batch_norm_legit_no_training_cat_relu_14:
.text.triton_poi_fused__native_batch_norm_legit_no_training_cat_relu_14:
[----:B------:R-:W0:Y:S01]  /*0000*/  LDC R1, c[0x0][0x28] ;  /* 0x00000a00ff017b82 */ /* 0x000e220000000800 */
[----:B------:R-:W1:Y:S07]  /*0010*/  S2R R0, SR_TID.X ;  /* 0x0000000000007919 */ /* 0x000e6e0000002100 */
[----:B------:R-:W2:Y:S01]  /*0020*/  LDC.64 R12, c[0x0][0x228] ;  /* 0x00008a00ff0c7b82 */ /* 0x000ea20000000a00 */
[----:B------:R-:W-:Y:S01]  /*0030*/  ULDC.64 UR4, c[0x0][0x208] ;  /* 0x0000820000047ab9 */ /* 0x000fe20000000a00 */
[----:B------:R-:W-:Y:S01]  /*0040*/  ULDC.64 UR6, c[0x0][0x218] ;  /* 0x0000860000067ab9 */ /* 0x000fe20000000a00 */
[----:B------:R-:W3:Y:S05]  /*0050*/  S2R R3, SR_CTAID.X ;  /* 0x0000000000037919 */ /* 0x000eea0000002500 */
[----:B------:R-:W4:Y:S08]  /*0060*/  LDC.64 R10, c[0x0][0x210] ;  /* 0x00008400ff0a7b82 */ /* 0x000f300000000a00 */
[----:B------:R-:W5:Y:S01]  /*0070*/  LDC.64 R8, c[0x0][0x230] ;  /* 0x00008c00ff087b82 */ /* 0x000f620000000a00 */
[----:B-1----:R-:W-:-:S05]  /*0080*/  LOP3.LUT R0, R0, 0x7f, RZ, 0xc0, !PT ;  /* 0x0000007f00007812 */ /* 0x002fca00078ec0ff */
[----:B---3--:R-:W-:-:S05]  /*0090*/  IMAD R0, R3, 0x80, R0 ;  /* 0x0000008003007824 */ /* 0x008fca00078e0200 */
[----:B------:R-:W-:Y:S02]  /*00a0*/  SHF.R.S32.HI R3, RZ, 0x1f, R0 ;  /* 0x0000001fff037819 */ /* 0x000fe40000011400 */
[----:B------:R-:W-:Y:S02]  /*00b0*/  ISETP.GE.AND P0, PT, R0, 0x6800, PT ;  /* 0x000068000000780c */ /* 0x000fe40003f06270 */
[----:B------:R-:W-:-:S04]  /*00c0*/  LEA.HI R4, R3, R0, RZ, 0x6 ;  /* 0x0000000003047211 */ /* 0x000fc800078f30ff */
[----:B------:R-:W-:-:S05]  /*00d0*/  SHF.R.S32.HI R3, RZ, 0x6, R4 ;  /* 0x00000006ff037819 */ /* 0x000fca0000011404 */
[----:B------:R-:W-:-:S05]  /*00e0*/  IMAD.HI R2, R3, 0x4ec4ec4f, RZ ;  /* 0x4ec4ec4f03027827 */ /* 0x000fca00078e02ff */
[----:B------:R-:W-:-:S04]  /*00f0*/  SHF.R.U32.HI R5, RZ, 0x1f, R2 ;  /* 0x0000001fff057819 */ /* 0x000fc80000011602 */
[----:B------:R-:W-:-:S05]  /*0100*/  LEA.HI.SX32 R2, R2, R5, 0x1b ;  /* 0x0000000502027211 */ /* 0x000fca00078fdaff */
[----:B------:R-:W-:Y:S02]  /*0110*/  IMAD R3, R2, -0x68, R3 ;  /* 0xffffff9802037824 */ /* 0x000fe400078e0203 */
[----:B------:R-:W-:Y:S02]  /*0120*/  IMAD.MOV.U32 R2, RZ, RZ, RZ ;  /* 0x000000ffff027224 */ /* 0x000fe400078e00ff */
[----:B--2---:R-:W-:-:S05]  /*0130*/  IMAD.WIDE R12, R3, 0x4, R12 ;  /* 0x00000004030c7825 */ /* 0x004fca00078e020c */
[----:B------:R1:W2:Y:S01]  /*0140*/  @!P0 LDG.E.EL R2, desc[UR4][R12.64] ;  /* 0x000000040c028981 */ /* 0x0002a2000c2e1900 */
[----:B------:R-:W-:Y:S01]  /*0150*/  IMAD.HI R5, R0, 0x4ec4ec4f, RZ ;  /* 0x4ec4ec4f00057827 */ /* 0x000fe200078e02ff */
[----:B------:R-:W-:Y:S02]  /*0160*/  LOP3.LUT R15, R4, 0xffffffc0, RZ, 0xc0, !PT ;  /* 0xffffffc0040f7812 */ /* 0x000fe400078ec0ff */
[C---:B------:R-:W-:Y:S01]  /*0170*/  ISETP.GE.AND P1, PT, R3.reuse, 0x5c, PT ;  /* 0x0000005c0300780c */ /* 0x040fe20003f26270 */
[----:B------:R-:W-:Y:S01]  /*0180*/  IMAD.SHL.U32 R14, R3, 0x40, RZ ;  /* 0x00000040030e7824 */ /* 0x000fe200078e00ff */
[----:B------:R-:W-:Y:S01]  /*0190*/  SHF.R.U32.HI R6, RZ, 0x1f, R5 ;  /* 0x0000001fff067819 */ /* 0x000fe20000011605 */
[C---:B------:R-:W-:Y:S01]  /*01a0*/  IMAD.IADD R15, R0.reuse, 0x1, -R15 ;  /* 0x00000001000f7824 */ /* 0x040fe200078e0a0f */
[----:B------:R-:W-:Y:S02]  /*01b0*/  ISETP.LT.AND P2, PT, R0, 0x6800, !P1 ;  /* 0x000068000000780c */ /* 0x000fe40004f41270 */
[----:B------:R-:W-:-:S02]  /*01c0*/  LEA.HI.SX32 R17, R5, R6, 0x15 ;  /* 0x0000000605117211 */ /* 0x000fc400078faaff */
[----:B------:R-:W3:Y:S01]  /*01d0*/  LDC.64 R6, c[0x0][0x220] ;  /* 0x00008800ff067b82 */ /* 0x000ee20000000a00 */
[----:B------:R-:W-:Y:S02]  /*01e0*/  ISETP.GT.AND P3, PT, R3, 0x5b, !P0 ;  /* 0x0000005b0300780c */ /* 0x000fe40004764270 */
[C---:B------:R-:W-:Y:S02]  /*01f0*/  IMAD R16, R17.reuse, 0x300, RZ ;  /* 0x0000030011107824 */ /* 0x040fe400078e02ff */
[----:B-1----:R-:W-:-:S03]  /*0200*/  IMAD R12, R17, -0x1a00, R0 ;  /* 0xffffe600110c7824 */ /* 0x002fc600078e0200 */
[----:B------:R-:W1:Y:S01]  /*0210*/  LDC.64 R4, c[0x0][0x238] ;  /* 0x00008e00ff047b82 */ /* 0x000e620000000a00 */
[----:B------:R-:W-:Y:S01]  /*0220*/  IADD3 R19, P4, P5, R14, R15, R16 ;  /* 0x0000000f0e137210 */ /* 0x000fe20007d9e010 */
[----:B------:R-:W-:Y:S01]  /*0230*/  IMAD R17, R17, 0x1700, R12 ;  /* 0x0000170011117824 */ /* 0x000fe200078e020c */
[----:B------:R-:W-:Y:S02]  /*0240*/  SHF.R.S32.HI R13, RZ, 0x1f, R16 ;  /* 0x0000001fff0d7819 */ /* 0x000fe40000011410 */
[----:B------:R-:W-:Y:S01]  /*0250*/  SHF.R.S32.HI R15, RZ, 0x1f, R15 ;  /* 0x0000001fff0f7819 */ /* 0x000fe2000001140f */
[----:B----4-:R-:W-:Y:S01]  /*0260*/  IMAD.WIDE R16, R17, 0x4, R10 ;  /* 0x0000000411107825 */ /* 0x010fe200078e020a */
[----:B------:R-:W-:Y:S02]  /*0270*/  SHF.R.S32.HI R14, RZ, 0x1f, R14 ;  /* 0x0000001fff0e7819 */ /* 0x000fe4000001140e */
[----:B------:R-:W-:Y:S02]  /*0280*/  CS2R R10, SRZ ;  /* 0x00000000000a7805 */ /* 0x000fe4000001ff00 */
[----:B------:R-:W-:-:S02]  /*0290*/  IADD3.X R14, R14, R15, R13, P4, P5 ;  /* 0x0000000f0e0e7210 */ /* 0x000fc400027ea40d */
[----:B------:R-:W-:Y:S02]  /*02a0*/  CS2R R12, SRZ ;  /* 0x00000000000c7805 */ /* 0x000fe4000001ff00 */
[----:B------:R-:W-:-:S04]  /*02b0*/  LEA R18, P4, R19, UR6, 0x2 ;  /* 0x0000000613127c11 */ /* 0x000fc8000f8810ff */
[----:B------:R-:W-:Y:S01]  /*02c0*/  LEA.HI.X R19, R19, UR7, R14, 0x2, P4 ;  /* 0x0000000713137c11 */ /* 0x000fe2000a0f140e */
[----:B------:R-:W4:Y:S01]  /*02d0*/  @P2 LDG.E R12, desc[UR4][R16.64] ;  /* 0x00000004100c2981 */ /* 0x000f22000c1e1900 */
[----:B---3--:R-:W-:-:S03]  /*02e0*/  IMAD.WIDE R6, R3, 0x4, R6 ;  /* 0x0000000403067825 */ /* 0x008fc600078e0206 */
[----:B------:R-:W3:Y:S01]  /*02f0*/  @P3 LDG.E R10, desc[UR4][R18.64+-0x5c00] ;  /* 0xffa40004120a3981 */ /* 0x000ee2000c1e1900 */
[----:B------:R-:W-:-:S03]  /*0300*/  IMAD.MOV.U32 R20, RZ, RZ, RZ ;  /* 0x000000ffff147224 */ /* 0x000fc600078e00ff */
[----:B------:R1:W3:Y:S01]  /*0310*/  @!P0 LDG.E.EL R11, desc[UR4][R6.64] ;  /* 0x00000004060b8981 */ /* 0x0002e2000c2e1900 */
[----:B-----5:R-:W-:-:S04]  /*0320*/  IMAD.WIDE R8, R3, 0x4, R8 ;  /* 0x0000000403087825 */ /* 0x020fc800078e0208 */
[----:B-1----:R-:W-:Y:S01]  /*0330*/  IMAD.WIDE R14, R3, 0x4, R4 ;  /* 0x00000004030e7825 */ /* 0x002fe200078e0204 */
[----:B------:R-:W5:Y:S01]  /*0340*/  @!P0 LDG.E.EL R13, desc[UR4][R8.64] ;  /* 0x00000004080d8981 */ /* 0x000f62000c2e1900 */
[----:B------:R-:W1:Y:S03]  /*0350*/  LDC.64 R4, c[0x0][0x240] ;  /* 0x00009000ff047b82 */ /* 0x000e660000000a00 */
[----:B------:R-:W5:Y:S01]  /*0360*/  @!P0 LDG.E.EL R20, desc[UR4][R14.64] ;  /* 0x000000040e148981 */ /* 0x000f62000c2e1900 */
[----:B0-----:R-:W-:Y:S02]  /*0370*/  IMAD.MOV.U32 R6, RZ, RZ, 0x3e800000 ;  /* 0x3e800000ff067424 */ /* 0x001fe400078e00ff */
[----:B-1----:R-:W-:-:S04]  /*0380*/  IMAD.WIDE R4, R0, 0x4, R4 ;  /* 0x0000000400047825 */ /* 0x002fc800078e0204 */
[----:B--2---:R-:W-:Y:S02]  /*0390*/  FADD R16, R2, 9.9999997473787516356e-06 ;  /* 0x3727c5ac02107421 */ /* 0x004fe40000000000 */
[----:B------:R-:W0:Y:S02]  /*03a0*/  LDC.64 R2, c[0x0][0x248] ;  /* 0x00009200ff027b82 */ /* 0x000e240000000a00 */
[----:B------:R-:W1:Y:S02]  /*03b0*/  MUFU.SQRT R17, R16 ;  /* 0x0000001000117308 */ /* 0x000e640000002000 */
[C---:B-1----:R-:W-:Y:S02]  /*03c0*/  FSETP.GT.AND P4, PT, R17.reuse, 8.50705917302346158658e+37, PT ;  /* 0x7e8000001100780b */ /* 0x042fe40003f84000 */
[----:B------:R-:W-:Y:S02]  /*03d0*/  FSETP.GEU.AND P5, PT, R17, 1.175494350822287508e-38, PT ;  /* 0x008000001100780b */ /* 0x000fe40003fae000 */
[----:B------:R-:W-:Y:S01]  /*03e0*/  FSEL R6, R6, 1, P4 ;  /* 0x3f80000006067808 */ /* 0x000fe20002000000 */
[----:B0-----:R-:W-:-:S08]  /*03f0*/  IMAD.WIDE R2, R0, 0x4, R2 ;  /* 0x0000000400027825 */ /* 0x001fd000078e0202 */
[----:B------:R-:W-:Y:S02]  /*0400*/  @P4 FMUL R17, R17, 0.25 ;  /* 0x3e80000011114820 */ /* 0x000fe40000400000 */
[----:B------:R-:W-:Y:S02]  /*0410*/  @!P5 FMUL R6, R6, 16777216 ;  /* 0x4b8000000606d820 */ /* 0x000fe40000400000 */
[----:B------:R-:W-:Y:S01]  /*0420*/  @!P5 FMUL R17, R17, 16777216 ;  /* 0x4b8000001111d820 */ /* 0x000fe20000400000 */
[----:B----4-:R-:W-:-:S05]  /*0430*/  SEL R12, R12, RZ, P2 ;  /* 0x000000ff0c0c7207 */ /* 0x010fca0001000000 */
[----:B------:R-:W0:Y:S01]  /*0440*/  MUFU.RCP R17, R17 ;  /* 0x0000001100117308 */ /* 0x000e220000001000 */
[----:B---3--:R-:W-:-:S05]  /*0450*/  @P1 SEL R12, R10, RZ, P3 ;  /* 0x000000ff0a0c1207 */ /* 0x008fca0001800000 */
[----:B------:R-:W-:Y:S01]  /*0460*/  FADD R11, R12, -R11 ;  /* 0x8000000b0c0b7221 */ /* 0x000fe20000000000 */
[----:B------:R1:W-:Y:S01]  /*0470*/  @!P0 STG.E desc[UR4][R4.64], R12 ;  /* 0x0000000c04008986 */ /* 0x0003e2000c101904 */
[----:B0-----:R-:W-:-:S04]  /*0480*/  FMUL R6, R17, R6 ;  /* 0x0000000611067220 */ /* 0x001fc80000400000 */
[----:B------:R-:W-:-:S04]  /*0490*/  FMUL R11, R11, R6 ;  /* 0x000000060b0b7220 */ /* 0x000fc80000400000 */
[----:B-----5:R-:W-:-:S05]  /*04a0*/  FFMA R11, R11, R13, R20 ;  /* 0x0000000d0b0b7223 */ /* 0x020fca0000000014 */
[----:B------:R-:W-:-:S04]  /*04b0*/  FSETP.GEU.AND P1, PT, R11, RZ, PT ;  /* 0x000000ff0b00720b */ /* 0x000fc80003f2e000 */
[----:B------:R-:W-:Y:S01]  /*04c0*/  FSEL R11, R11, RZ, P1 ;  /* 0x000000ff0b0b7208 */ /* 0x000fe20000800000 */
[----:B-1----:R-:W-:Y:S08]  /*04d0*/  @P0 EXIT ;  /* 0x000000000000094d */ /* 0x002ff00003800000 */
[----:B------:R-:W-:Y:S01]  /*04e0*/  STG.E desc[UR4][R2.64], R11 ;  /* 0x0000000b02007986 */ /* 0x000fe2000c101904 */
[----:B------:R-:W-:Y:S05]  /*04f0*/  EXIT ;  /* 0x000000000000794d */ /* 0x000fea0003800000 */
.L_x_0:
[----:B------:R-:W-:-:S00]  /*0500*/  BRA `(.L_x_0) ;  /* 0xfffffffc00fc7947 */ /* 0x000fc0000383ffff */
[----:B------:R-:W-:-:S00]  /*0510*/  NOP ;  /* 0x0000000000007918 */ /* 0x000fc00000000000 */
        /* <DEDUP_REMOVED lines=14> */
.L_x_1:


//--------------------- .nv.global.init           --------------------------
	.section	.nv.global.init,"aw",@progbits
.nv.global.init:
	.type		_$_str,@object
	.size		_$_str,(_$_str_$_2 - _$_str)
_$_str:
        /*0000*/ 	.byte	0x5f, 0x5f, 0x43, 0x55, 0x44, 0x41, 0x5f, 0x46, 0x54, 0x5a, 0x00
	.type		_$_str_$_2,@object
	.size		_$_str_$_2,(.L_1 - _$_str_$_2)
_$_str_$_2:
        /*000b*/ 	.byte	0x5f, 0x5f, 0x43, 0x55, 0x44, 0x41, 0x5f, 0x50, 0x52, 0x45, 0x43, 0x5f, 0x53, 0x51, 0x52, 0x54
        /*001b*/ 	.byte	0x00
.L_1:


//--------------------- .nv.constant0.triton_poi_fused__native_batch_norm_legit_no_training_cat_relu_14 --------------------------
	.section	.nv.constant0.triton_poi_fused__native_batch_norm_legit_no_training_cat_relu_14,"a",@progbits
	.sectionflags	@""
	.align	4
.nv.constant0.triton_poi_fused__native_batch_norm_legit_no_training_cat_relu_14:
	.zero		596
